//
// Generated by NVIDIA NVVM Compiler
//
// Compiler Build ID: CL-36424714
// Cuda compilation tools, release 13.0, V13.0.88
// Based on NVVM 20.0.0
//

.version 9.0
.target sm_100
.address_size 64

	// .globl	_Z5hellov
.extern .func  (.param .b32 func_retval0) vprintf
(
	.param .b64 vprintf_param_0,
	.param .b64 vprintf_param_1
)
;
.global .align 1 .b8 $str[40] = {72, 101, 108, 108, 111, 32, 119, 111, 114, 108, 100, 33, 32, 73, 39, 109, 32, 116, 104, 114, 101, 97, 100, 32, 37, 100, 32, 105, 110, 32, 98, 108, 111, 99, 107, 32, 37, 100, 10};

.visible .entry _Z5hellov()
{
	.local .align 8 .b8 	__local_depot0[8];
	.reg .b64 	%SP;
	.reg .b64 	%SPL;
	.reg .b32 	%r<5>;
	.reg .b64 	%rd<5>;

	mov.u64 	%SPL, __local_depot0;
	cvta.local.u64 	%SP, %SPL;
	add.u64 	%rd1, %SP, 0;
	add.u64 	%rd2, %SPL, 0;
	mov.u32 	%r1, %tid.x;
	mov.u32 	%r2, %ctaid.x;
	st.local.v2.u32 	[%rd2], {%r1, %r2};
	mov.u64 	%rd3, $str;
	cvta.global.u64 	%rd4, %rd3;
	{ // callseq 0, 0
	.param .b64 param0;
	st.param.b64 	[param0], %rd4;
	.param .b64 param1;
	st.param.b64 	[param1], %rd1;
	.param .b32 retval0;
	call.uni (retval0), 
	vprintf, 
	(
	param0, 
	param1
	);
	ld.param.b32 	%r3, [retval0];
	} // callseq 0
	ret;

}


// ===== COMPILED SASS (sm_100) =====

	.target	sm_100

	.elftype	@"ET_EXEC"


//--------------------- .note.nv.tkinfo           --------------------------
	.section	.note.nv.tkinfo,"",@"SHT_NOTE"
	.sectionflags	@"SHF_NOTE_NV_TKINFO"
	.tkinfo
        /*0018*/ 	.word	0x00000002
        /*0030*/ 	.string	""
        /*0030*/ 	.string	"ptxas"
        /*0030*/ 	.string	"Cuda compilation tools, release 13.0, V13.0.88"
        /*0030*/ 	.string	"Build cuda_13.0.r13.0/compiler.36424714_0"
        /*0030*/ 	.string	"-arch sm_100 -m 64 "



//--------------------- .note.nv.cuinfo           --------------------------
	.section	.note.nv.cuinfo,"",@"SHT_NOTE"
	.sectionflags	@"SHF_NOTE_NV_CUINFO"
        /*0018*/ 	.short	0x0002
        /*001a*/ 	.short	0x0064
        /*001c*/ 	.short	0x0082
	.zero		2


//--------------------- .nv.info                  --------------------------
	.section	.nv.info,"",@"SHT_CUDA_INFO"
	.align	4


	//----- nvinfo : EIATTR_REGCOUNT
	.align		4
        /*0000*/ 	.byte	0x04, 0x2f
        /*0002*/ 	.short	(.L_2 - .L_1)
	.align		4
.L_1:
        /*0004*/ 	.word	index@(_Z5hellov)
        /*0008*/ 	.word	0x00000018


	//----- nvinfo : EIATTR_FRAME_SIZE
	.align		4
.L_2:
        /*000c*/ 	.byte	0x04, 0x11
        /*000e*/ 	.short	(.L_4 - .L_3)
	.align		4
.L_3:
        /*0010*/ 	.word	index@(_Z5hellov)
        /*0014*/ 	.word	0x00000008


	//----- nvinfo : EIATTR_MIN_STACK_SIZE
	.align		4
.L_4:
        /*0018*/ 	.byte	0x04, 0x12
        /*001a*/ 	.short	(.L_6 - .L_5)
	.align		4
.L_5:
        /*001c*/ 	.word	index@(_Z5hellov)
        /*0020*/ 	.word	0x00000008
.L_6:


//--------------------- .nv.compat                --------------------------
	.section	.nv.compat,"",@"SHT_CUDA_COMPAT_INFO"
	.align	4
        /*0000*/ 	.byte	0x02, 0x09, 0x00, 0x00, 0x02, 0x02, 0x01, 0x00, 0x02, 0x05, 0x05, 0x00, 0x03, 0x07, 0x01, 0x01
        /*0010*/ 	.byte	0x02, 0x03, 0x00, 0x00, 0x02, 0x06, 0x01, 0x00, 0x04, 0x0b, 0x08, 0x00, 0x09, 0x00, 0x00, 0x00
        /*0020*/ 	.byte	0x00, 0x00, 0x00, 0x00


//--------------------- .nv.info._Z5hellov        --------------------------
	.section	.nv.info._Z5hellov,"",@"SHT_CUDA_INFO"
	.sectionflags	@""
	.align	4


	//----- nvinfo : EIATTR_CUDA_API_VERSION
	.align		4
        /*0000*/ 	.byte	0x04, 0x37
        /*0002*/ 	.short	(.L_8 - .L_7)
.L_7:
        /*0004*/ 	.word	0x00000082


	//----- nvinfo : EIATTR_SPARSE_MMA_MASK
	.align		4
.L_8:
        /*0008*/ 	.byte	0x03, 0x50
        /*000a*/ 	.short	0x0000


	//----- nvinfo : EIATTR_MAXREG_COUNT
	.align		4
        /*000c*/ 	.byte	0x03, 0x1b
        /*000e*/ 	.short	0x00ff


	//----- nvinfo : EIATTR_EXTERNS
	.align		4
        /*0010*/ 	.byte	0x04, 0x0f
        /*0012*/ 	.short	(.L_10 - .L_9)


	//   ....[0]....
	.align		4
.L_9:
        /*0014*/ 	.word	index@(vprintf)


	//----- nvinfo : EIATTR_MERCURY_ISA_VERSION
	.align		4
.L_10:
        /*0018*/ 	.byte	0x03, 0x5f
        /*001a*/ 	.short	0x0101


	//----- nvinfo : EIATTR_VRC_CTA_INIT_COUNT
	.align		4
        /*001c*/ 	.byte	0x02, 0x4a
	.zero		1
	.zero		1


	//----- nvinfo : EIATTR_SYSCALL_OFFSETS
	.align		4
        /*0020*/ 	.byte	0x04, 0x46
        /*0022*/ 	.short	(.L_12 - .L_11)


	//   ....[0]....
.L_11:
        /*0024*/ 	.word	0x000000f0


	//----- nvinfo : EIATTR_EXIT_INSTR_OFFSETS
	.align		4
.L_12:
        /*0028*/ 	.byte	0x04, 0x1c
        /*002a*/ 	.short	(.L_14 - .L_13)


	//   ....[0]....
.L_13:
        /*002c*/ 	.word	0x00000100


	//----- nvinfo : EIATTR_SW_WAR
	.align		4
.L_14:
        /*0030*/ 	.byte	0x04, 0x36
        /*0032*/ 	.short	(.L_16 - .L_15)
.L_15:
        /*0034*/ 	.word	0x00000008
.L_16:


//--------------------- .nv.callgraph             --------------------------
	.section	.nv.callgraph,"",@"SHT_CUDA_CALLGRAPH"
	.align	4
	.sectionentsize	8
	.align		4
        /*0000*/ 	.word	0x00000000
	.align		4
        /*0004*/ 	.word	0xffffffff
	.align		4
        /*0008*/ 	.word	index@(_Z5hellov)
	.align		4
        /*000c*/ 	.word	index@(vprintf)
	.align		4
        /*0010*/ 	.word	0x00000000
	.align		4
        /*0014*/ 	.word	0xfffffffe
	.align		4
        /*0018*/ 	.word	0x00000000
	.align		4
        /*001c*/ 	.word	0xfffffffd
	.align		4
        /*0020*/ 	.word	0x00000000
	.align		4
        /*0024*/ 	.word	0xfffffffc


//--------------------- .nv.constant4             --------------------------
	.section	.nv.constant4,"a",@progbits
	.align	8
	.align		8
.nv.constant4:
        /*0000*/ 	.dword	vprintf
	.align		8
        /*0008*/ 	.dword	$str


//--------------------- .text._Z5hellov           --------------------------
	.section	.text._Z5hellov,"ax",@progbits
	.align	128
        .global         _Z5hellov
        .type           _Z5hellov,@function
        .size           _Z5hellov,(.L_x_2 - _Z5hellov)
        .other          _Z5hellov,@"STO_CUDA_ENTRY STV_DEFAULT"
_Z5hellov:
.text._Z5hellov:
[----:B------:R-:W0:Y:S01]  /*0000*/  LDC R1, c[0x0][0x37c] ;  /* 0x0000df00ff017b82 */ /* 0x000e220000000800 */
[----:B------:R-:W1:Y:S01]  /*0010*/  S2R R8, SR_TID.X ;  /* 0x0000000000087919 */ /* 0x000e620000002100 */
[----:B0-----:R-:W-:Y:S01]  /*0020*/  VIADD R1, R1, 0xfffffff8 ;  /* 0xfffffff801017836 */ /* 0x001fe20000000000 */
[----:B------:R-:W-:Y:S01]  /*0030*/  MOV R0, 0x0 ;  /* 0x0000000000007802 */ /* 0x000fe20000000f00 */
[----:B------:R-:W0:Y:S01]  /*0040*/  LDCU UR4, c[0x0][0x2f8] ;  /* 0x00005f00ff0477ac */ /* 0x000e220008000800 */
[----:B------:R-:W1:Y:S03]  /*0050*/  S2R R9, SR_CTAID.X ;  /* 0x0000000000097919 */ /* 0x000e660000002500 */
[----:B------:R2:W3:Y:S01]  /*0060*/  LDC.64 R2, c[0x4][R0] ;  /* 0x0100000000027b82 */ /* 0x0004e20000000a00 */
[----:B------:R-:W4:Y:S01]  /*0070*/  LDCU.64 UR6, c[0x4][0x8] ;  /* 0x01000100ff0677ac */ /* 0x000f220008000a00 */
[----:B------:R-:W5:Y:S01]  /*0080*/  LDCU UR5, c[0x0][0x2fc] ;  /* 0x00005f80ff0577ac */ /* 0x000f620008000800 */
[----:B0-----:R-:W-:Y:S01]  /*0090*/  IADD3 R6, P0, PT, R1, UR4, RZ ;  /* 0x0000000401067c10 */ /* 0x001fe2000ff1e0ff */
[----:B----4-:R-:W-:Y:S01]  /*00a0*/  IMAD.U32 R4, RZ, RZ, UR6 ;  /* 0x00000006ff047e24 */ /* 0x010fe2000f8e00ff */
[----:B------:R-:W-:-:S03]  /*00b0*/  MOV R5, UR7 ;  /* 0x0000000700057c02 */ /* 0x000fc60008000f00 */
[----:B-----5:R-:W-:Y:S01]  /*00c0*/  IMAD.X R7, RZ, RZ, UR5, P0 ;  /* 0x00000005ff077e24 */ /* 0x020fe200080e06ff */
[----:B-1----:R2:W-:Y:S07]  /*00d0*/  STL.64 [R1], R8 ;  /* 0x0000000801007387 */ /* 0x0025ee0000100a00 */
[----:B------:R-:W-:-:S07]  /*00e0*/  LEPC R20, `(.L_x_0) ;  /* 0x000000001014794e */ /* 0x000fce0000000000 */
[----:B--23--:R-:W-:Y:S05]  /*00f0*/  CALL.ABS.NOINC R2 ;  /* 0x0000000002007343 */ /* 0x00cfea0003c00000 */
.L_x_0:
[----:B------:R-:W-:Y:S05]  /*0100*/  EXIT ;  /* 0x000000000000794d */ /* 0x000fea0003800000 */
.L_x_1:
[----:B------:R-:W-:-:S00]  /*0110*/  BRA `(.L_x_1) ;  /* 0xfffffffc00fc7947 */ /* 0x000fc0000383ffff */
[----:B------:R-:W-:-:S00]  /*0120*/  NOP ;  /* 0x0000000000007918 */ /* 0x000fc00000000000 */
        /* <DEDUP_REMOVED lines=13> */
.L_x_2:


//--------------------- .nv.global.init           --------------------------
	.section	.nv.global.init,"aw",@progbits
.nv.global.init:
	.type		$str,@object
	.size		$str,(.L_0 - $str)
$str:
        /*0000*/ 	.byte	0x48, 0x65, 0x6c, 0x6c, 0x6f, 0x20, 0x77, 0x6f, 0x72, 0x6c, 0x64, 0x21, 0x20, 0x49, 0x27, 0x6d
        /*0010*/ 	.byte	0x20, 0x74, 0x68, 0x72, 0x65, 0x61, 0x64, 0x20, 0x25, 0x64, 0x20, 0x69, 0x6e, 0x20, 0x62, 0x6c
        /*0020*/ 	.byte	0x6f, 0x63, 0x6b, 0x20, 0x25, 0x64, 0x0a, 0x00
.L_0:


//--------------------- .nv.shared.reserved.0     --------------------------
	.section	.nv.shared.reserved.0,"aw",@nobits
	.weak		__nv_reservedSMEM_offset_0_alias
	.size		__nv_reservedSMEM_offset_0_alias, 0, 64
	.other		__nv_reservedSMEM_offset_0_alias,@"STO_CUDA_RESERVED_SHARED STV_DEFAULT"
__nv_reservedSMEM_offset_0_alias:
	.zero		0
	.zero		64


//--------------------- .nv.constant0._Z5hellov   --------------------------
	.section	.nv.constant0._Z5hellov,"a",@progbits
	.sectionflags	@""
	.align	4
.nv.constant0._Z5hellov:
	.zero		896


//--------------------- SYMBOLS --------------------------

	.type		.nv.reservedSmem.offset0,@object
	.size		.nv.reservedSmem.offset0,0x4
	.type		vprintf,@function
